	.headerflags	@"EF_CUDA_TEXMODE_UNIFIED EF_CUDA_64BIT_ADDRESS EF_CUDA_ACCELERATORS EF_CUDA_SM90 EF_CUDA_VIRTUAL_SM(EF_CUDA_SM90)"
	.elftype	@"ET_EXEC"


//--------------------- .nv.info                  --------------------------
	.section	.nv.info,"",@"SHT_CUDA_INFO"
	.align	4


	//----- nvinfo : EIATTR_REGCOUNT
	.align		4
        /*0000*/ 	.byte	0x04, 0x2f
        /*0002*/ 	.short	(.L_1 - .L_0)
	.align		4
.L_0:
        /*0004*/ 	.word	index@(triton_poi_fused_add_0)
        /*0008*/ 	.word	0x00000010


	//----- nvinfo : EIATTR_MIN_STACK_SIZE
	.align		4
.L_1:
        /*000c*/ 	.byte	0x04, 0x12
        /*000e*/ 	.short	(.L_3 - .L_2)
	.align		4
.L_2:
        /*0010*/ 	.word	index@(triton_poi_fused_add_0)
        /*0014*/ 	.word	0x00000000


	//----- nvinfo : EIATTR_FRAME_SIZE
	.align		4
.L_3:
        /*0018*/ 	.byte	0x04, 0x11
        /*001a*/ 	.short	(.L_5 - .L_4)
	.align		4
.L_4:
        /*001c*/ 	.word	index@(triton_poi_fused_add_0)
        /*0020*/ 	.word	0x00000000


	//----- nvinfo : EIATTR_MIN_STACK_SIZE
	.align		4
.L_5:
        /*0024*/ 	.byte	0x04, 0x12
        /*0026*/ 	.short	(.L_7 - .L_6)
	.align		4
.L_6:
        /*0028*/ 	.word	index@(triton_poi_fused_add_0)
        /*002c*/ 	.word	0x00000000
.L_7:


//--------------------- .nv.info.triton_poi_fused_add_0 --------------------------
	.section	.nv.info.triton_poi_fused_add_0,"",@"SHT_CUDA_INFO"
	.sectionflags	@""
	.align	4


	//----- nvinfo : EIATTR_CUDA_API_VERSION
	.align		4
        /*0000*/ 	.byte	0x04, 0x37
        /*0002*/ 	.short	(.L_9 - .L_8)
.L_8:
        /*0004*/ 	.word	0x0000007c


	//----- nvinfo : EIATTR_KPARAM_INFO
	.align		4
.L_9:
        /*0008*/ 	.byte	0x04, 0x17
        /*000a*/ 	.short	(.L_11 - .L_10)
.L_10:
        /*000c*/ 	.word	0x00000000
        /*0010*/ 	.short	0x0003
        /*0012*/ 	.short	0x0018
        /*0014*/ 	.byte	0x00, 0xf0, 0x11, 0x00


	//----- nvinfo : EIATTR_KPARAM_INFO
	.align		4
.L_11:
        /*0018*/ 	.byte	0x04, 0x17
        /*001a*/ 	.short	(.L_13 - .L_12)
.L_12:
        /*001c*/ 	.word	0x00000000
        /*0020*/ 	.short	0x0002
        /*0022*/ 	.short	0x0010
        /*0024*/ 	.byte	0x00, 0xf4, 0x21, 0x00


	//----- nvinfo : EIATTR_KPARAM_INFO
	.align		4
.L_13:
        /*0028*/ 	.byte	0x04, 0x17
        /*002a*/ 	.short	(.L_15 - .L_14)
.L_14:
        /*002c*/ 	.word	0x00000000
        /*0030*/ 	.short	0x0001
        /*0032*/ 	.short	0x0008
        /*0034*/ 	.byte	0x00, 0xf4, 0x21, 0x00


	//----- nvinfo : EIATTR_KPARAM_INFO
	.align		4
.L_15:
        /*0038*/ 	.byte	0x04, 0x17
        /*003a*/ 	.short	(.L_17 - .L_16)
.L_16:
        /*003c*/ 	.word	0x00000000
        /*0040*/ 	.short	0x0000
        /*0042*/ 	.short	0x0000
        /*0044*/ 	.byte	0x00, 0xf4, 0x21, 0x00


	//----- nvinfo : EIATTR_SPARSE_MMA_MASK
	.align		4
.L_17:
        /*0048*/ 	.byte	0x03, 0x50
        /*004a*/ 	.short	0x0000


	//----- nvinfo : EIATTR_MAXREG_COUNT
	.align		4
        /*004c*/ 	.byte	0x03, 0x1b
        /*004e*/ 	.short	0x00ff


	//----- nvinfo : EIATTR_EXIT_INSTR_OFFSETS
	.align		4
        /*0050*/ 	.byte	0x04, 0x1c
        /*0052*/ 	.short	(.L_19 - .L_18)


	//   ....[0]....
.L_18:
        /*0054*/ 	.word	0x00000190


	//   ....[1]....
        /*0058*/ 	.word	0x000001b0


	//----- nvinfo : EIATTR_REQNTID
	.align		4
.L_19:
        /*005c*/ 	.byte	0x04, 0x10
        /*005e*/ 	.short	(.L_21 - .L_20)
.L_20:
        /*0060*/ 	.word	0x00000080
        /*0064*/ 	.word	0x00000001
        /*0068*/ 	.word	0x00000001


	//----- nvinfo : EIATTR_CBANK_PARAM_SIZE
	.align		4
.L_21:
        /*006c*/ 	.byte	0x03, 0x19
        /*006e*/ 	.short	0x001c


	//----- nvinfo : EIATTR_PARAM_CBANK
	.align		4
        /*0070*/ 	.byte	0x04, 0x0a
        /*0072*/ 	.short	(.L_23 - .L_22)
	.align		4
.L_22:
        /*0074*/ 	.word	index@(.nv.constant0.triton_poi_fused_add_0)
        /*0078*/ 	.short	0x0210
        /*007a*/ 	.short	0x001c


	//----- nvinfo : EIATTR_SW_WAR
	.align		4
.L_23:
        /*007c*/ 	.byte	0x04, 0x36
        /*007e*/ 	.short	(.L_25 - .L_24)
.L_24:
        /*0080*/ 	.word	0x00000008
.L_25:


//--------------------- .nv.callgraph             --------------------------
	.section	.nv.callgraph,"",@"SHT_CUDA_CALLGRAPH"
	.align	4
	.sectionentsize	8
	.align		4
        /*0000*/ 	.word	0x00000000
	.align		4
        /*0004*/ 	.word	0xffffffff
	.align		4
        /*0008*/ 	.word	0x00000000
	.align		4
        /*000c*/ 	.word	0xfffffffe
	.align		4
        /*0010*/ 	.word	0x00000000
	.align		4
        /*0014*/ 	.word	0xfffffffd
	.align		4
        /*0018*/ 	.word	0x00000000
	.align		4
        /*001c*/ 	.word	0xfffffffc


//--------------------- .text.triton_poi_fused_add_0 --------------------------
	.section	.text.triton_poi_fused_add_0,"ax",@progbits
	.align	128
        .global         triton_poi_fused_add_0
        .type           triton_poi_fused_add_0,@function
        .size           triton_poi_fused_add_0,(.L_x_1 - triton_poi_fused_add_0)
        .other          triton_poi_fused_add_0,@"STO_CUDA_ENTRY STV_DEFAULT"
triton_poi_fused_add_0:
.text.triton_poi_fused_add_0:
[----:B------:R-:W0:Y:S02]  /*0000*/  LDC R1, c[0x0][0x28] ;  /* 0x00000a00ff017b82 */ /* 0x000e240000000800 */
[----:B------:R-:W1:Y:S01]  /*0010*/  S2R R0, SR_TID.X ;  /* 0x0000000000007919 */ /* 0x000e620000002100 */
[----:B------:R-:W2:Y:S01]  /*0020*/  LDC.64 R4, c[0x0][0x218] ;  /* 0x00008600ff047b82 */ /* 0x000ea20000000a00 */
[----:B------:R-:W-:Y:S02]  /*0030*/  CS2R R10, SRZ ;  /* 0x00000000000a7805 */ /* 0x000fe4000001ff00 */
[----:B------:R-:W-:Y:S01]  /*0040*/  CS2R R12, SRZ ;  /* 0x00000000000c7805 */ /* 0x000fe2000001ff00 */
[----:B------:R-:W3:Y:S01]  /*0050*/  S2R R9, SR_CTAID.X ;  /* 0x0000000000097919 */ /* 0x000ee20000002500 */
[----:B------:R-:W-:-:S03]  /*0060*/  ULDC.64 UR4, c[0x0][0x208] ;  /* 0x0000820000047ab9 */ /* 0x000fc60000000a00 */
[----:B------:R-:W4:Y:S01]  /*0070*/  LDC.64 R2, c[0x0][0x210] ;  /* 0x00008400ff027b82 */ /* 0x000f220000000a00 */
[----:B-1----:R-:W-:Y:S01]  /*0080*/  IMAD.SHL.U32 R0, R0, 0x2, RZ ;  /* 0x0000000200007824 */ /* 0x002fe200078e00ff */
[----:B---3--:R-:W-:-:S04]  /*0090*/  SHF.R.S32.HI R6, RZ, 0x17, R9 ;  /* 0x00000017ff067819 */ /* 0x008fc80000011409 */
[----:B------:R-:W-:-:S05]  /*00a0*/  LOP3.LUT R0, R0, 0xfe, RZ, 0xc0, !PT ;  /* 0x000000fe00007812 */ /* 0x000fca00078ec0ff */
[----:B------:R-:W-:Y:S01]  /*00b0*/  IMAD R9, R9, 0x100, R0 ;  /* 0x0000010009097824 */ /* 0x000fe200078e0200 */
[----:B------:R-:W-:-:S03]  /*00c0*/  SGXT R0, R6, 0x1 ;  /* 0x000000010600781a */ /* 0x000fc60000000200 */
[C---:B----4-:R-:W-:Y:S01]  /*00d0*/  IMAD.WIDE R2, R9.reuse, 0x4, R2 ;  /* 0x0000000409027825 */ /* 0x050fe200078e0202 */
[----:B------:R-:W-:Y:S02]  /*00e0*/  LEA.HI R0, R0, R9, RZ, 0x4 ;  /* 0x0000000900007211 */ /* 0x000fe400078f20ff */
[----:B------:R-:W-:Y:S02]  /*00f0*/  ISETP.GE.AND P0, PT, R9, 0x100, PT ;  /* 0x000001000900780c */ /* 0x000fe40003f06270 */
[----:B------:R-:W-:-:S05]  /*0100*/  LOP3.LUT R0, R0, 0xfffffff0, RZ, 0xc0, !PT ;  /* 0xfffffff000007812 */ /* 0x000fca00078ec0ff */
[----:B------:R-:W-:-:S04]  /*0110*/  IMAD.IADD R7, R9, 0x1, -R0 ;  /* 0x0000000109077824 */ /* 0x000fc800078e0a00 */
[----:B--2---:R-:W-:Y:S02]  /*0120*/  IMAD.WIDE R4, R7, 0x4, R4 ;  /* 0x0000000407047825 */ /* 0x004fe400078e0204 */
[----:B------:R-:W2:Y:S01]  /*0130*/  @!P0 LDG.E.64 R10, desc[UR4][R2.64] ;  /* 0x00000004020a8981 */ /* 0x000ea2000c1e1b00 */
[----:B------:R-:W1:Y:S03]  /*0140*/  LDC.64 R6, c[0x0][0x220] ;  /* 0x00008800ff067b82 */ /* 0x000e660000000a00 */
[----:B------:R-:W2:Y:S01]  /*0150*/  @!P0 LDG.E.EL.64 R12, desc[UR4][R4.64] ;  /* 0x00000004040c8981 */ /* 0x000ea2000c2e1b00 */
[----:B-1----:R-:W-:-:S04]  /*0160*/  IMAD.WIDE R6, R9, 0x4, R6 ;  /* 0x0000000409067825 */ /* 0x002fc800078e0206 */
[----:B--2---:R-:W-:Y:S01]  /*0170*/  FADD R10, R12, R10 ;  /* 0x0000000a0c0a7221 */ /* 0x004fe20000000000 */
[----:B------:R-:W-:Y:S01]  /*0180*/  FADD R11, R13, R11 ;  /* 0x0000000b0d0b7221 */ /* 0x000fe20000000000 */
[----:B------:R-:W-:Y:S06]  /*0190*/  @P0 EXIT ;  /* 0x000000000000094d */ /* 0x000fec0003800000 */
[----:B------:R-:W-:Y:S01]  /*01a0*/  STG.E.64 desc[UR4][R6.64], R10 ;  /* 0x0000000a06007986 */ /* 0x000fe2000c101b04 */
[----:B------:R-:W-:Y:S05]  /*01b0*/  EXIT ;  /* 0x000000000000794d */ /* 0x000fea0003800000 */
.L_x_0:
[----:B------:R-:W-:-:S00]  /*01c0*/  BRA `(.L_x_0) ;  /* 0xfffffffc00fc7947 */ /* 0x000fc0000383ffff */
[----:B------:R-:W-:-:S00]  /*01d0*/  NOP ;  /* 0x0000000000007918 */ /* 0x000fc00000000000 */
        /* <DEDUP_REMOVED lines=10> */
.L_x_1:


//--------------------- .nv.constant0.triton_poi_fused_add_0 --------------------------
	.section	.nv.constant0.triton_poi_fused_add_0,"a",@progbits
	.sectionflags	@""
	.align	4
.nv.constant0.triton_poi_fused_add_0:
	.zero		556
